//
// Generated by NVIDIA NVVM Compiler
//
// Compiler Build ID: CL-36424714
// Cuda compilation tools, release 13.0, V13.0.88
// Based on NVVM 20.0.0
//

.version 9.0
.target sm_100
.address_size 64

	// .globl	_Z5func1PfS_i

.visible .entry _Z5func1PfS_i(
	.param .u64 .ptr .align 1 _Z5func1PfS_i_param_0,
	.param .u64 .ptr .align 1 _Z5func1PfS_i_param_1,
	.param .u32 _Z5func1PfS_i_param_2
)
{
	.reg .pred 	%p<7>;
	.reg .b32 	%r<31>;
	.reg .b32 	%f<11>;
	.reg .b64 	%rd<18>;

	ld.param.u64 	%rd3, [_Z5func1PfS_i_param_0];
	ld.param.u64 	%rd4, [_Z5func1PfS_i_param_1];
	ld.param.u32 	%r12, [_Z5func1PfS_i_param_2];
	cvta.to.global.u64 	%rd1, %rd4;
	cvta.to.global.u64 	%rd2, %rd3;
	mov.u32 	%r13, %ctaid.x;
	mov.u32 	%r14, %ntid.x;
	mov.u32 	%r15, %tid.x;
	mad.lo.s32 	%r29, %r13, %r14, %r15;
	mov.u32 	%r16, %nctaid.x;
	mul.lo.s32 	%r2, %r14, %r16;
	setp.ge.s32 	%p1, %r29, %r12;
	@%p1 bra 	$L__BB0_7;
	add.s32 	%r17, %r29, %r2;
	max.s32 	%r18, %r12, %r17;
	setp.lt.s32 	%p2, %r17, %r12;
	selp.u32 	%r19, 1, 0, %p2;
	add.s32 	%r20, %r17, %r19;
	sub.s32 	%r21, %r18, %r20;
	div.u32 	%r22, %r21, %r2;
	add.s32 	%r3, %r22, %r19;
	and.b32  	%r23, %r3, 3;
	setp.eq.s32 	%p3, %r23, 3;
	@%p3 bra 	$L__BB0_4;
	add.s32 	%r24, %r3, 1;
	and.b32  	%r25, %r24, 3;
	neg.s32 	%r27, %r25;
$L__BB0_3:
	.pragma "nounroll";
	mul.wide.s32 	%rd5, %r29, 4;
	add.s64 	%rd6, %rd1, %rd5;
	add.s64 	%rd7, %rd2, %rd5;
	ld.global.f32 	%f1, [%rd7];
	add.f32 	%f2, %f1, 0f3F800000;
	st.global.f32 	[%rd6], %f2;
	add.s32 	%r29, %r29, %r2;
	add.s32 	%r27, %r27, 1;
	setp.ne.s32 	%p4, %r27, 0;
	@%p4 bra 	$L__BB0_3;
$L__BB0_4:
	setp.lt.u32 	%p5, %r3, 3;
	@%p5 bra 	$L__BB0_7;
	mul.wide.s32 	%rd11, %r2, 4;
	shl.b32 	%r26, %r2, 2;
$L__BB0_6:
	mul.wide.s32 	%rd8, %r29, 4;
	add.s64 	%rd9, %rd2, %rd8;
	ld.global.f32 	%f3, [%rd9];
	add.f32 	%f4, %f3, 0f3F800000;
	add.s64 	%rd10, %rd1, %rd8;
	st.global.f32 	[%rd10], %f4;
	add.s64 	%rd12, %rd9, %rd11;
	ld.global.f32 	%f5, [%rd12];
	add.f32 	%f6, %f5, 0f3F800000;
	add.s64 	%rd13, %rd10, %rd11;
	st.global.f32 	[%rd13], %f6;
	add.s64 	%rd14, %rd12, %rd11;
	ld.global.f32 	%f7, [%rd14];
	add.f32 	%f8, %f7, 0f3F800000;
	add.s64 	%rd15, %rd13, %rd11;
	st.global.f32 	[%rd15], %f8;
	add.s64 	%rd16, %rd14, %rd11;
	ld.global.f32 	%f9, [%rd16];
	add.f32 	%f10, %f9, 0f3F800000;
	add.s64 	%rd17, %rd15, %rd11;
	st.global.f32 	[%rd17], %f10;
	add.s32 	%r29, %r26, %r29;
	setp.lt.s32 	%p6, %r29, %r12;
	@%p6 bra 	$L__BB0_6;
$L__BB0_7:
	ret;

}
	// .globl	_Z12createArraysPfS_i
.visible .entry _Z12createArraysPfS_i(
	.param .u64 .ptr .align 1 _Z12createArraysPfS_i_param_0,
	.param .u64 .ptr .align 1 _Z12createArraysPfS_i_param_1,
	.param .u32 _Z12createArraysPfS_i_param_2
)
{
	.reg .pred 	%p<7>;
	.reg .b32 	%r<35>;
	.reg .b64 	%rd<18>;

	ld.param.u64 	%rd3, [_Z12createArraysPfS_i_param_0];
	ld.param.u64 	%rd4, [_Z12createArraysPfS_i_param_1];
	ld.param.u32 	%r12, [_Z12createArraysPfS_i_param_2];
	cvta.to.global.u64 	%rd1, %rd4;
	cvta.to.global.u64 	%rd2, %rd3;
	mov.u32 	%r13, %ctaid.x;
	mov.u32 	%r14, %ntid.x;
	mov.u32 	%r15, %tid.x;
	mad.lo.s32 	%r33, %r13, %r14, %r15;
	mov.u32 	%r16, %nctaid.x;
	mul.lo.s32 	%r2, %r14, %r16;
	setp.ge.s32 	%p1, %r33, %r12;
	@%p1 bra 	$L__BB1_7;
	add.s32 	%r17, %r33, %r2;
	max.s32 	%r18, %r12, %r17;
	setp.lt.s32 	%p2, %r17, %r12;
	selp.u32 	%r19, 1, 0, %p2;
	add.s32 	%r20, %r17, %r19;
	sub.s32 	%r21, %r18, %r20;
	div.u32 	%r22, %r21, %r2;
	add.s32 	%r3, %r22, %r19;
	and.b32  	%r23, %r3, 3;
	setp.eq.s32 	%p3, %r23, 3;
	@%p3 bra 	$L__BB1_4;
	add.s32 	%r24, %r3, 1;
	and.b32  	%r25, %r24, 3;
	neg.s32 	%r31, %r25;
$L__BB1_3:
	.pragma "nounroll";
	mul.wide.s32 	%rd5, %r33, 4;
	add.s64 	%rd6, %rd1, %rd5;
	add.s64 	%rd7, %rd2, %rd5;
	mov.b32 	%r26, 1065353216;
	st.global.u32 	[%rd7], %r26;
	mov.b32 	%r27, 0;
	st.global.u32 	[%rd6], %r27;
	add.s32 	%r33, %r33, %r2;
	add.s32 	%r31, %r31, 1;
	setp.ne.s32 	%p4, %r31, 0;
	@%p4 bra 	$L__BB1_3;
$L__BB1_4:
	setp.lt.u32 	%p5, %r3, 3;
	@%p5 bra 	$L__BB1_7;
	mul.wide.s32 	%rd11, %r2, 4;
	shl.b32 	%r30, %r2, 2;
$L__BB1_6:
	mul.wide.s32 	%rd8, %r33, 4;
	add.s64 	%rd9, %rd2, %rd8;
	mov.b32 	%r28, 1065353216;
	st.global.u32 	[%rd9], %r28;
	add.s64 	%rd10, %rd1, %rd8;
	mov.b32 	%r29, 0;
	st.global.u32 	[%rd10], %r29;
	add.s64 	%rd12, %rd9, %rd11;
	st.global.u32 	[%rd12], %r28;
	add.s64 	%rd13, %rd10, %rd11;
	st.global.u32 	[%rd13], %r29;
	add.s64 	%rd14, %rd12, %rd11;
	st.global.u32 	[%rd14], %r28;
	add.s64 	%rd15, %rd13, %rd11;
	st.global.u32 	[%rd15], %r29;
	add.s64 	%rd16, %rd14, %rd11;
	st.global.u32 	[%rd16], %r28;
	add.s64 	%rd17, %rd15, %rd11;
	st.global.u32 	[%rd17], %r29;
	add.s32 	%r33, %r30, %r33;
	setp.lt.s32 	%p6, %r33, %r12;
	@%p6 bra 	$L__BB1_6;
$L__BB1_7:
	ret;

}


// ===== COMPILED SASS (sm_100) =====

	.target	sm_100

	.elftype	@"ET_EXEC"


//--------------------- .note.nv.tkinfo           --------------------------
	.section	.note.nv.tkinfo,"",@"SHT_NOTE"
	.sectionflags	@"SHF_NOTE_NV_TKINFO"
	.tkinfo
        /*0018*/ 	.word	0x00000002
        /*0030*/ 	.string	""
        /*0030*/ 	.string	"ptxas"
        /*0030*/ 	.string	"Cuda compilation tools, release 13.0, V13.0.88"
        /*0030*/ 	.string	"Build cuda_13.0.r13.0/compiler.36424714_0"
        /*0030*/ 	.string	"-arch sm_100 -m 64 "



//--------------------- .note.nv.cuinfo           --------------------------
	.section	.note.nv.cuinfo,"",@"SHT_NOTE"
	.sectionflags	@"SHF_NOTE_NV_CUINFO"
        /*0018*/ 	.short	0x0002
        /*001a*/ 	.short	0x0064
        /*001c*/ 	.short	0x0082
	.zero		2


//--------------------- .nv.info                  --------------------------
	.section	.nv.info,"",@"SHT_CUDA_INFO"
	.align	4


	//----- nvinfo : EIATTR_REGCOUNT
	.align		4
        /*0000*/ 	.byte	0x04, 0x2f
        /*0002*/ 	.short	(.L_1 - .L_0)
	.align		4
.L_0:
        /*0004*/ 	.word	index@(_Z5func1PfS_i)
        /*0008*/ 	.word	0x0000001c


	//----- nvinfo : EIATTR_FRAME_SIZE
	.align		4
.L_1:
        /*000c*/ 	.byte	0x04, 0x11
        /*000e*/ 	.short	(.L_3 - .L_2)
	.align		4
.L_2:
        /*0010*/ 	.word	index@(_Z5func1PfS_i)
        /*0014*/ 	.word	0x00000000


	//----- nvinfo : EIATTR_REGCOUNT
	.align		4
.L_3:
        /*0018*/ 	.byte	0x04, 0x2f
        /*001a*/ 	.short	(.L_5 - .L_4)
	.align		4
.L_4:
        /*001c*/ 	.word	index@(_Z12createArraysPfS_i)
        /*0020*/ 	.word	0x0000001c


	//----- nvinfo : EIATTR_FRAME_SIZE
	.align		4
.L_5:
        /*0024*/ 	.byte	0x04, 0x11
        /*0026*/ 	.short	(.L_7 - .L_6)
	.align		4
.L_6:
        /*0028*/ 	.word	index@(_Z12createArraysPfS_i)
        /*002c*/ 	.word	0x00000000


	//----- nvinfo : EIATTR_MIN_STACK_SIZE
	.align		4
.L_7:
        /*0030*/ 	.byte	0x04, 0x12
        /*0032*/ 	.short	(.L_9 - .L_8)
	.align		4
.L_8:
        /*0034*/ 	.word	index@(_Z12createArraysPfS_i)
        /*0038*/ 	.word	0x00000000


	//----- nvinfo : EIATTR_MIN_STACK_SIZE
	.align		4
.L_9:
        /*003c*/ 	.byte	0x04, 0x12
        /*003e*/ 	.short	(.L_11 - .L_10)
	.align		4
.L_10:
        /*0040*/ 	.word	index@(_Z5func1PfS_i)
        /*0044*/ 	.word	0x00000000
.L_11:


//--------------------- .nv.compat                --------------------------
	.section	.nv.compat,"",@"SHT_CUDA_COMPAT_INFO"
	.align	4
        /*0000*/ 	.byte	0x02, 0x09, 0x00, 0x00, 0x02, 0x02, 0x01, 0x00, 0x02, 0x05, 0x05, 0x00, 0x03, 0x07, 0x01, 0x01
        /*0010*/ 	.byte	0x02, 0x03, 0x00, 0x00, 0x02, 0x06, 0x01, 0x00, 0x04, 0x0b, 0x08, 0x00, 0x09, 0x00, 0x00, 0x00
        /*0020*/ 	.byte	0x00, 0x00, 0x00, 0x00


//--------------------- .nv.info._Z12createArraysPfS_i --------------------------
	.section	.nv.info._Z12createArraysPfS_i,"",@"SHT_CUDA_INFO"
	.sectionflags	@""
	.align	4


	//----- nvinfo : EIATTR_CUDA_API_VERSION
	.align		4
        /*0000*/ 	.byte	0x04, 0x37
        /*0002*/ 	.short	(.L_13 - .L_12)
.L_12:
        /*0004*/ 	.word	0x00000082


	//----- nvinfo : EIATTR_KPARAM_INFO
	.align		4
.L_13:
        /*0008*/ 	.byte	0x04, 0x17
        /*000a*/ 	.short	(.L_15 - .L_14)
.L_14:
        /*000c*/ 	.word	0x00000000
        /*0010*/ 	.short	0x0002
        /*0012*/ 	.short	0x0010
        /*0014*/ 	.byte	0x00, 0xf0, 0x11, 0x00


	//----- nvinfo : EIATTR_KPARAM_INFO
	.align		4
.L_15:
        /*0018*/ 	.byte	0x04, 0x17
        /*001a*/ 	.short	(.L_17 - .L_16)
.L_16:
        /*001c*/ 	.word	0x00000000
        /*0020*/ 	.short	0x0001
        /*0022*/ 	.short	0x0008
        /*0024*/ 	.byte	0x00, 0xf5, 0x21, 0x00


	//----- nvinfo : EIATTR_KPARAM_INFO
	.align		4
.L_17:
        /*0028*/ 	.byte	0x04, 0x17
        /*002a*/ 	.short	(.L_19 - .L_18)
.L_18:
        /*002c*/ 	.word	0x00000000
        /*0030*/ 	.short	0x0000
        /*0032*/ 	.short	0x0000
        /*0034*/ 	.byte	0x00, 0xf5, 0x21, 0x00


	//----- nvinfo : EIATTR_SPARSE_MMA_MASK
	.align		4
.L_19:
        /*0038*/ 	.byte	0x03, 0x50
        /*003a*/ 	.short	0x0000


	//----- nvinfo : EIATTR_MAXREG_COUNT
	.align		4
        /*003c*/ 	.byte	0x03, 0x1b
        /*003e*/ 	.short	0x00ff


	//----- nvinfo : EIATTR_MERCURY_ISA_VERSION
	.align		4
        /*0040*/ 	.byte	0x03, 0x5f
        /*0042*/ 	.short	0x0101


	//----- nvinfo : EIATTR_VRC_CTA_INIT_COUNT
	.align		4
        /*0044*/ 	.byte	0x02, 0x4a
	.zero		1
	.zero		1


	//----- nvinfo : EIATTR_EXIT_INSTR_OFFSETS
	.align		4
        /*0048*/ 	.byte	0x04, 0x1c
        /*004a*/ 	.short	(.L_21 - .L_20)


	//   ....[0]....
.L_20:
        /*004c*/ 	.word	0x00000090


	//   ....[1]....
        /*0050*/ 	.word	0x00000390


	//   ....[2]....
        /*0054*/ 	.word	0x000004e0


	//----- nvinfo : EIATTR_CRS_STACK_SIZE
	.align		4
.L_21:
        /*0058*/ 	.byte	0x04, 0x1e
        /*005a*/ 	.short	(.L_23 - .L_22)
.L_22:
        /*005c*/ 	.word	0x00000000


	//----- nvinfo : EIATTR_CBANK_PARAM_SIZE
	.align		4
.L_23:
        /*0060*/ 	.byte	0x03, 0x19
        /*0062*/ 	.short	0x0014


	//----- nvinfo : EIATTR_PARAM_CBANK
	.align		4
        /*0064*/ 	.byte	0x04, 0x0a
        /*0066*/ 	.short	(.L_25 - .L_24)
	.align		4
.L_24:
        /*0068*/ 	.word	index@(.nv.constant0._Z12createArraysPfS_i)
        /*006c*/ 	.short	0x0380
        /*006e*/ 	.short	0x0014


	//----- nvinfo : EIATTR_SW_WAR
	.align		4
.L_25:
        /*0070*/ 	.byte	0x04, 0x36
        /*0072*/ 	.short	(.L_27 - .L_26)
.L_26:
        /*0074*/ 	.word	0x00000008
.L_27:


//--------------------- .nv.info._Z5func1PfS_i    --------------------------
	.section	.nv.info._Z5func1PfS_i,"",@"SHT_CUDA_INFO"
	.sectionflags	@""
	.align	4


	//----- nvinfo : EIATTR_CUDA_API_VERSION
	.align		4
        /*0000*/ 	.byte	0x04, 0x37
        /*0002*/ 	.short	(.L_29 - .L_28)
.L_28:
        /*0004*/ 	.word	0x00000082


	//----- nvinfo : EIATTR_KPARAM_INFO
	.align		4
.L_29:
        /*0008*/ 	.byte	0x04, 0x17
        /*000a*/ 	.short	(.L_31 - .L_30)
.L_30:
        /*000c*/ 	.word	0x00000000
        /*0010*/ 	.short	0x0002
        /*0012*/ 	.short	0x0010
        /*0014*/ 	.byte	0x00, 0xf0, 0x11, 0x00


	//----- nvinfo : EIATTR_KPARAM_INFO
	.align		4
.L_31:
        /*0018*/ 	.byte	0x04, 0x17
        /*001a*/ 	.short	(.L_33 - .L_32)
.L_32:
        /*001c*/ 	.word	0x00000000
        /*0020*/ 	.short	0x0001
        /*0022*/ 	.short	0x0008
        /*0024*/ 	.byte	0x00, 0xf5, 0x21, 0x00


	//----- nvinfo : EIATTR_KPARAM_INFO
	.align		4
.L_33:
        /*0028*/ 	.byte	0x04, 0x17
        /*002a*/ 	.short	(.L_35 - .L_34)
.L_34:
        /*002c*/ 	.word	0x00000000
        /*0030*/ 	.short	0x0000
        /*0032*/ 	.short	0x0000
        /*0034*/ 	.byte	0x00, 0xf5, 0x21, 0x00


	//----- nvinfo : EIATTR_SPARSE_MMA_MASK
	.align		4
.L_35:
        /*0038*/ 	.byte	0x03, 0x50
        /*003a*/ 	.short	0x0000


	//----- nvinfo : EIATTR_MAXREG_COUNT
	.align		4
        /*003c*/ 	.byte	0x03, 0x1b
        /*003e*/ 	.short	0x00ff


	//----- nvinfo : EIATTR_MERCURY_ISA_VERSION
	.align		4
        /*0040*/ 	.byte	0x03, 0x5f
        /*0042*/ 	.short	0x0101


	//----- nvinfo : EIATTR_VRC_CTA_INIT_COUNT
	.align		4
        /*0044*/ 	.byte	0x02, 0x4a
	.zero		1
	.zero		1


	//----- nvinfo : EIATTR_EXIT_INSTR_OFFSETS
	.align		4
        /*0048*/ 	.byte	0x04, 0x1c
        /*004a*/ 	.short	(.L_37 - .L_36)


	//   ....[0]....
.L_36:
        /*004c*/ 	.word	0x00000090


	//   ....[1]....
        /*0050*/ 	.word	0x00000390


	//   ....[2]....
        /*0054*/ 	.word	0x00000510


	//----- nvinfo : EIATTR_CRS_STACK_SIZE
	.align		4
.L_37:
        /*0058*/ 	.byte	0x04, 0x1e
        /*005a*/ 	.short	(.L_39 - .L_38)
.L_38:
        /*005c*/ 	.word	0x00000000


	//----- nvinfo : EIATTR_CBANK_PARAM_SIZE
	.align		4
.L_39:
        /*0060*/ 	.byte	0x03, 0x19
        /*0062*/ 	.short	0x0014


	//----- nvinfo : EIATTR_PARAM_CBANK
	.align		4
        /*0064*/ 	.byte	0x04, 0x0a
        /*0066*/ 	.short	(.L_41 - .L_40)
	.align		4
.L_40:
        /*0068*/ 	.word	index@(.nv.constant0._Z5func1PfS_i)
        /*006c*/ 	.short	0x0380
        /*006e*/ 	.short	0x0014


	//----- nvinfo : EIATTR_SW_WAR
	.align		4
.L_41:
        /*0070*/ 	.byte	0x04, 0x36
        /*0072*/ 	.short	(.L_43 - .L_42)
.L_42:
        /*0074*/ 	.word	0x00000008
.L_43:


//--------------------- .nv.callgraph             --------------------------
	.section	.nv.callgraph,"",@"SHT_CUDA_CALLGRAPH"
	.align	4
	.sectionentsize	8
	.align		4
        /*0000*/ 	.word	0x00000000
	.align		4
        /*0004*/ 	.word	0xffffffff
	.align		4
        /*0008*/ 	.word	0x00000000
	.align		4
        /*000c*/ 	.word	0xfffffffe
	.align		4
        /*0010*/ 	.word	0x00000000
	.align		4
        /*0014*/ 	.word	0xfffffffd
	.align		4
        /*0018*/ 	.word	0x00000000
	.align		4
        /*001c*/ 	.word	0xfffffffc


//--------------------- .text._Z12createArraysPfS_i --------------------------
	.section	.text._Z12createArraysPfS_i,"ax",@progbits
	.align	128
        .global         _Z12createArraysPfS_i
        .type           _Z12createArraysPfS_i,@function
        .size           _Z12createArraysPfS_i,(.L_x_10 - _Z12createArraysPfS_i)
        .other          _Z12createArraysPfS_i,@"STO_CUDA_ENTRY STV_DEFAULT"
_Z12createArraysPfS_i:
.text._Z12createArraysPfS_i:
[----:B------:R-:W-:Y:S01]  /*0000*/  LDC R1, c[0x0][0x37c] ;  /* 0x0000df00ff017b82 */ /* 0x000fe20000000800 */
[----:B------:R-:W0:Y:S07]  /*0010*/  S2R R7, SR_TID.X ;  /* 0x0000000000077919 */ /* 0x000e2e0000002100 */
[----:B------:R-:W0:Y:S01]  /*0020*/  S2UR UR4, SR_CTAID.X ;  /* 0x00000000000479c3 */ /* 0x000e220000002500 */
[----:B------:R-:W1:Y:S07]  /*0030*/  LDCU UR6, c[0x0][0x390] ;  /* 0x00007200ff0677ac */ /* 0x000e6e0008000800 */
[----:B------:R-:W0:Y:S01]  /*0040*/  LDC R0, c[0x0][0x360] ;  /* 0x0000d800ff007b82 */ /* 0x000e220000000800 */
[----:B------:R-:W2:Y:S01]  /*0050*/  LDCU UR5, c[0x0][0x370] ;  /* 0x00006e00ff0577ac */ /* 0x000ea20008000800 */
[----:B0-----:R-:W-:-:S02]  /*0060*/  IMAD R7, R0, UR4, R7 ;  /* 0x0000000400077c24 */ /* 0x001fc4000f8e0207 */
[----:B--2---:R-:W-:-:S03]  /*0070*/  IMAD R0, R0, UR5, RZ ;  /* 0x0000000500007c24 */ /* 0x004fc6000f8e02ff */
[----:B-1----:R-:W-:-:S13]  /*0080*/  ISETP.GE.AND P0, PT, R7, UR6, PT ;  /* 0x0000000607007c0c */ /* 0x002fda000bf06270 */
[----:B------:R-:W-:Y:S05]  /*0090*/  @P0 EXIT ;  /* 0x000000000000094d */ /* 0x000fea0003800000 */
[----:B------:R-:W0:Y:S01]  /*00a0*/  I2F.U32.RP R8, R0 ;  /* 0x0000000000087306 */ /* 0x000e220000209000 */
[C---:B------:R-:W-:Y:S01]  /*00b0*/  IADD3 R4, PT, PT, R0.reuse, R7, RZ ;  /* 0x0000000700047210 */ /* 0x040fe20007ffe0ff */
[----:B------:R-:W-:Y:S01]  /*00c0*/  IMAD.MOV R9, RZ, RZ, -R0 ;  /* 0x000000ffff097224 */ /* 0x000fe200078e0a00 */
[----:B------:R-:W-:Y:S01]  /*00d0*/  ISETP.NE.U32.AND P2, PT, R0, RZ, PT ;  /* 0x000000ff0000720c */ /* 0x000fe20003f45070 */
[----:B------:R-:W1:Y:S01]  /*00e0*/  LDCU.64 UR4, c[0x0][0x358] ;  /* 0x00006b00ff0477ac */ /* 0x000e620008000a00 */
[C---:B------:R-:W-:Y:S01]  /*00f0*/  ISETP.GE.AND P0, PT, R4.reuse, UR6, PT ;  /* 0x0000000604007c0c */ /* 0x040fe2000bf06270 */
[----:B------:R-:W-:Y:S01]  /*0100*/  BSSY.RECONVERGENT B0, `(.L_x_0) ;  /* 0x0000028000007945 */ /* 0x000fe20003800200 */
[----:B------:R-:W-:Y:S02]  /*0110*/  VIMNMX R5, PT, PT, R4, UR6, !PT ;  /* 0x0000000604057c48 */ /* 0x000fe4000ffe0100 */
[----:B------:R-:W-:-:S04]  /*0120*/  SEL R6, RZ, 0x1, P0 ;  /* 0x00000001ff067807 */ /* 0x000fc80000000000 */
[----:B------:R-:W-:Y:S01]  /*0130*/  IADD3 R5, PT, PT, R5, -R4, -R6 ;  /* 0x8000000405057210 */ /* 0x000fe20007ffe806 */
[----:B0-----:R-:W0:Y:S02]  /*0140*/  MUFU.RCP R8, R8 ;  /* 0x0000000800087308 */ /* 0x001e240000001000 */
[----:B0-----:R-:W-:-:S06]  /*0150*/  IADD3 R2, PT, PT, R8, 0xffffffe, RZ ;  /* 0x0ffffffe08027810 */ /* 0x001fcc0007ffe0ff */
[----:B------:R0:W2:Y:S02]  /*0160*/  F2I.FTZ.U32.TRUNC.NTZ R3, R2 ;  /* 0x0000000200037305 */ /* 0x0000a4000021f000 */
[----:B0-----:R-:W-:Y:S02]  /*0170*/  IMAD.MOV.U32 R2, RZ, RZ, RZ ;  /* 0x000000ffff027224 */ /* 0x001fe400078e00ff */
[----:B--2---:R-:W-:-:S04]  /*0180*/  IMAD R9, R9, R3, RZ ;  /* 0x0000000309097224 */ /* 0x004fc800078e02ff */
[----:B------:R-:W-:-:S06]  /*0190*/  IMAD.HI.U32 R8, R3, R9, R2 ;  /* 0x0000000903087227 */ /* 0x000fcc00078e0002 */
[----:B------:R-:W-:-:S05]  /*01a0*/  IMAD.HI.U32 R9, R8, R5, RZ ;  /* 0x0000000508097227 */ /* 0x000fca00078e00ff */
[----:B------:R-:W-:-:S05]  /*01b0*/  IADD3 R2, PT, PT, -R9, RZ, RZ ;  /* 0x000000ff09027210 */ /* 0x000fca0007ffe1ff */
[----:B------:R-:W-:Y:S02]  /*01c0*/  IMAD R5, R0, R2, R5 ;  /* 0x0000000200057224 */ /* 0x000fe400078e0205 */
[----:B------:R-:W0:Y:S03]  /*01d0*/  LDC.64 R2, c[0x0][0x388] ;  /* 0x0000e200ff027b82 */ /* 0x000e260000000a00 */
[----:B------:R-:W-:-:S13]  /*01e0*/  ISETP.GE.U32.AND P0, PT, R5, R0, PT ;  /* 0x000000000500720c */ /* 0x000fda0003f06070 */
[----:B------:R-:W-:Y:S01]  /*01f0*/  @P0 IMAD.IADD R5, R5, 0x1, -R0 ;  /* 0x0000000105050824 */ /* 0x000fe200078e0a00 */
[----:B------:R-:W-:-:S04]  /*0200*/  @P0 IADD3 R9, PT, PT, R9, 0x1, RZ ;  /* 0x0000000109090810 */ /* 0x000fc80007ffe0ff */
[-C--:B------:R-:W-:Y:S02]  /*0210*/  ISETP.GE.U32.AND P1, PT, R5, R0.reuse, PT ;  /* 0x000000000500720c */ /* 0x080fe40003f26070 */
[----:B------:R-:W2:Y:S11]  /*0220*/  LDC.64 R4, c[0x0][0x380] ;  /* 0x0000e000ff047b82 */ /* 0x000eb60000000a00 */
[----:B------:R-:W-:Y:S01]  /*0230*/  @P1 VIADD R9, R9, 0x1 ;  /* 0x0000000109091836 */ /* 0x000fe20000000000 */
[----:B------:R-:W-:-:S04]  /*0240*/  @!P2 LOP3.LUT R9, RZ, R0, RZ, 0x33, !PT ;  /* 0x00000000ff09a212 */ /* 0x000fc800078e33ff */
[----:B------:R-:W-:-:S04]  /*0250*/  IADD3 R6, PT, PT, R6, R9, RZ ;  /* 0x0000000906067210 */ /* 0x000fc80007ffe0ff */
[C---:B------:R-:W-:Y:S02]  /*0260*/  LOP3.LUT R8, R6.reuse, 0x3, RZ, 0xc0, !PT ;  /* 0x0000000306087812 */ /* 0x040fe400078ec0ff */
[----:B------:R-:W-:Y:S02]  /*0270*/  ISETP.GE.U32.AND P1, PT, R6, 0x3, PT ;  /* 0x000000030600780c */ /* 0x000fe40003f26070 */
[----:B------:R-:W-:-:S13]  /*0280*/  ISETP.NE.AND P0, PT, R8, 0x3, PT ;  /* 0x000000030800780c */ /* 0x000fda0003f05270 */
[----:B01----:R-:W-:Y:S05]  /*0290*/  @!P0 BRA `(.L_x_1) ;  /* 0x0000000000388947 */ /* 0x003fea0003800000 */
[----:B------:R-:W0:Y:S01]  /*02a0*/  LDC.64 R14, c[0x0][0x380] ;  /* 0x0000e000ff0e7b82 */ /* 0x000e220000000a00 */
[----:B------:R-:W-:-:S05]  /*02b0*/  VIADD R6, R6, 0x1 ;  /* 0x0000000106067836 */ /* 0x000fca0000000000 */
[----:B------:R-:W-:Y:S02]  /*02c0*/  LOP3.LUT R6, R6, 0x3, RZ, 0xc0, !PT ;  /* 0x0000000306067812 */ /* 0x000fe400078ec0ff */
[----:B------:R-:W1:Y:S02]  /*02d0*/  LDC.64 R12, c[0x0][0x388] ;  /* 0x0000e200ff0c7b82 */ /* 0x000e640000000a00 */
[----:B------:R-:W-:-:S07]  /*02e0*/  IADD3 R6, PT, PT, -R6, RZ, RZ ;  /* 0x000000ff06067210 */ /* 0x000fce0007ffe1ff */
.L_x_2:
[----:B---3--:R-:W-:Y:S01]  /*02f0*/  IMAD.MOV.U32 R17, RZ, RZ, 0x3f800000 ;  /* 0x3f800000ff117424 */ /* 0x008fe200078e00ff */
[----:B------:R-:W-:Y:S01]  /*0300*/  IADD3 R6, PT, PT, R6, 0x1, RZ ;  /* 0x0000000106067810 */ /* 0x000fe20007ffe0ff */
[----:B0-----:R-:W-:-:S03]  /*0310*/  IMAD.WIDE R10, R7, 0x4, R14 ;  /* 0x00000004070a7825 */ /* 0x001fc600078e020e */
[----:B------:R-:W-:Y:S01]  /*0320*/  ISETP.NE.AND P0, PT, R6, RZ, PT ;  /* 0x000000ff0600720c */ /* 0x000fe20003f05270 */
[----:B-1----:R-:W-:Y:S01]  /*0330*/  IMAD.WIDE R8, R7, 0x4, R12 ;  /* 0x0000000407087825 */ /* 0x002fe200078e020c */
[----:B------:R3:W-:Y:S03]  /*0340*/  STG.E desc[UR4][R10.64], R17 ;  /* 0x000000110a007986 */ /* 0x0007e6000c101904 */
[----:B------:R-:W-:Y:S01]  /*0350*/  IMAD.IADD R7, R0, 0x1, R7 ;  /* 0x0000000100077824 */ /* 0x000fe200078e0207 */
[----:B------:R3:W-:Y:S07]  /*0360*/  STG.E desc[UR4][R8.64], RZ ;  /* 0x000000ff08007986 */ /* 0x0007ee000c101904 */
[----:B------:R-:W-:Y:S05]  /*0370*/  @P0 BRA `(.L_x_2) ;  /* 0xfffffffc00dc0947 */ /* 0x000fea000383ffff */
.L_x_1:
[----:B------:R-:W-:Y:S05]  /*0380*/  BSYNC.RECONVERGENT B0 ;  /* 0x0000000000007941 */ /* 0x000fea0003800200 */
.L_x_0:
[----:B------:R-:W-:Y:S05]  /*0390*/  @!P1 EXIT ;  /* 0x000000000000994d */ /* 0x000fea0003800000 */
.L_x_3:
[----:B0-2---:R-:W-:-:S04]  /*03a0*/  IMAD.WIDE R20, R7, 0x4, R4 ;  /* 0x0000000407147825 */ /* 0x005fc800078e0204 */
[----:B------:R-:W-:Y:S02]  /*03b0*/  HFMA2 R25, -RZ, RZ, 1.875, 0 ;  /* 0x3f800000ff197431 */ /* 0x000fe400000001ff */
[----:B------:R-:W-:Y:S01]  /*03c0*/  IMAD.WIDE R22, R7, 0x4, R2 ;  /* 0x0000000407167825 */ /* 0x000fe200078e0202 */
[----:B------:R-:W-:-:S03]  /*03d0*/  LEA R7, R0, R7, 0x2 ;  /* 0x0000000700077211 */ /* 0x000fc600078e10ff */
[C---:B---3--:R-:W-:Y:S01]  /*03e0*/  IMAD.WIDE R8, R0.reuse, 0x4, R20 ;  /* 0x0000000400087825 */ /* 0x048fe200078e0214 */
[----:B------:R0:W-:Y:S01]  /*03f0*/  STG.E desc[UR4][R20.64], R25 ;  /* 0x0000001914007986 */ /* 0x0001e2000c101904 */
[----:B------:R-:W-:Y:S02]  /*0400*/  ISETP.GE.AND P0, PT, R7, UR6, PT ;  /* 0x0000000607007c0c */ /* 0x000fe4000bf06270 */
[C---:B------:R-:W-:Y:S01]  /*0410*/  IMAD.WIDE R10, R0.reuse, 0x4, R22 ;  /* 0x00000004000a7825 */ /* 0x040fe200078e0216 */
[----:B------:R0:W-:Y:S03]  /*0420*/  STG.E desc[UR4][R22.64], RZ ;  /* 0x000000ff16007986 */ /* 0x0001e6000c101904 */
[C---:B------:R-:W-:Y:S01]  /*0430*/  IMAD.WIDE R12, R0.reuse, 0x4, R8 ;  /* 0x00000004000c7825 */ /* 0x040fe200078e0208 */
[----:B------:R0:W-:Y:S03]  /*0440*/  STG.E desc[UR4][R8.64], R25 ;  /* 0x0000001908007986 */ /* 0x0001e6000c101904 */
[C---:B------:R-:W-:Y:S01]  /*0450*/  IMAD.WIDE R14, R0.reuse, 0x4, R10 ;  /* 0x00000004000e7825 */ /* 0x040fe200078e020a */
[----:B------:R0:W-:Y:S03]  /*0460*/  STG.E desc[UR4][R10.64], RZ ;  /* 0x000000ff0a007986 */ /* 0x0001e6000c101904 */
[C---:B------:R-:W-:Y:S01]  /*0470*/  IMAD.WIDE R16, R0.reuse, 0x4, R12 ;  /* 0x0000000400107825 */ /* 0x040fe200078e020c */
[----:B------:R0:W-:Y:S03]  /*0480*/  STG.E desc[UR4][R12.64], R25 ;  /* 0x000000190c007986 */ /* 0x0001e6000c101904 */
[----:B------:R-:W-:Y:S01]  /*0490*/  IMAD.WIDE R18, R0, 0x4, R14 ;  /* 0x0000000400127825 */ /* 0x000fe200078e020e */
[----:B------:R0:W-:Y:S04]  /*04a0*/  STG.E desc[UR4][R14.64], RZ ;  /* 0x000000ff0e007986 */ /* 0x0001e8000c101904 */
[----:B------:R0:W-:Y:S04]  /*04b0*/  STG.E desc[UR4][R16.64], R25 ;  /* 0x0000001910007986 */ /* 0x0001e8000c101904 */
[----:B------:R0:W-:Y:S01]  /*04c0*/  STG.E desc[UR4][R18.64], RZ ;  /* 0x000000ff12007986 */ /* 0x0001e2000c101904 */
[----:B------:R-:W-:Y:S05]  /*04d0*/  @!P0 BRA `(.L_x_3) ;  /* 0xfffffffc00b08947 */ /* 0x000fea000383ffff */
[----:B------:R-:W-:Y:S05]  /*04e0*/  EXIT ;  /* 0x000000000000794d */ /* 0x000fea0003800000 */
.L_x_4:
[----:B------:R-:W-:-:S00]  /*04f0*/  BRA `(.L_x_4) ;  /* 0xfffffffc00fc7947 */ /* 0x000fc0000383ffff */
[----:B------:R-:W-:-:S00]  /*0500*/  NOP ;  /* 0x0000000000007918 */ /* 0x000fc00000000000 */
[----:B------:R-:W-:-:S00]  /*0510*/  NOP ;  /* 0x0000000000007918 */ /* 0x000fc00000000000 */
[----:B------:R-:W-:-:S00]  /*0520*/  NOP ;  /* 0x0000000000007918 */ /* 0x000fc00000000000 */
[----:B------:R-:W-:-:S00]  /*0530*/  NOP ;  /* 0x0000000000007918 */ /* 0x000fc00000000000 */
[----:B------:R-:W-:-:S00]  /*0540*/  NOP ;  /* 0x0000000000007918 */ /* 0x000fc00000000000 */
[----:B------:R-:W-:-:S00]  /*0550*/  NOP ;  /* 0x0000000000007918 */ /* 0x000fc00000000000 */
[----:B------:R-:W-:-:S00]  /*0560*/  NOP ;  /* 0x0000000000007918 */ /* 0x000fc00000000000 */
[----:B------:R-:W-:-:S00]  /*0570*/  NOP ;  /* 0x0000000000007918 */ /* 0x000fc00000000000 */
.L_x_10:


//--------------------- .text._Z5func1PfS_i       --------------------------
	.section	.text._Z5func1PfS_i,"ax",@progbits
	.align	128
        .global         _Z5func1PfS_i
        .type           _Z5func1PfS_i,@function
        .size           _Z5func1PfS_i,(.L_x_11 - _Z5func1PfS_i)
        .other          _Z5func1PfS_i,@"STO_CUDA_ENTRY STV_DEFAULT"
_Z5func1PfS_i:
.text._Z5func1PfS_i:
        /* <DEDUP_REMOVED lines=11> */
[C---:B------:R-:W-:Y:S01]  /*00b0*/  IMAD.IADD R4, R0.reuse, 0x1, R7 ;  /* 0x0000000100047824 */ /* 0x040fe200078e0207 */
[----:B------:R-:W-:Y:S01]  /*00c0*/  IADD3 R9, PT, PT, RZ, -R0, RZ ;  /* 0x80000000ff097210 */ /* 0x000fe20007ffe0ff */
[----:B------:R-:W1:Y:S01]  /*00d0*/  LDCU.64 UR4, c[0x0][0x358] ;  /* 0x00006b00ff0477ac */ /* 0x000e620008000a00 */
[----:B------:R-:W-:Y:S01]  /*00e0*/  ISETP.NE.U32.AND P2, PT, R0, RZ, PT ;  /* 0x000000ff0000720c */ /* 0x000fe20003f45070 */
[----:B------:R-:W-:Y:S01]  /*00f0*/  BSSY.RECONVERGENT B0, `(.L_x_5) ;  /* 0x0000029000007945 */ /* 0x000fe20003800200 */
[C---:B------:R-:W-:Y:S02]  /*0100*/  ISETP.GE.AND P0, PT, R4.reuse, UR6, PT ;  /* 0x0000000604007c0c */ /* 0x040fe4000bf06270 */
[----:B------:R-:W-:Y:S02]  /*0110*/  VIMNMX R5, PT, PT, R4, UR6, !PT ;  /* 0x0000000604057c48 */ /* 0x000fe4000ffe0100 */
[----:B------:R-:W-:-:S04]  /*0120*/  SEL R6, RZ, 0x1, P0 ;  /* 0x00000001ff067807 */ /* 0x000fc80000000000 */
[----:B------:R-:W-:Y:S01]  /*0130*/  IADD3 R5, PT, PT, R5, -R4, -R6 ;  /* 0x8000000405057210 */ /* 0x000fe20007ffe806 */
[----:B0-----:R-:W0:Y:S02]  /*0140*/  MUFU.RCP R8, R8 ;  /* 0x0000000800087308 */ /* 0x001e240000001000 */
[----:B0-----:R-:W-:-:S06]  /*0150*/  IADD3 R2, PT, PT, R8, 0xffffffe, RZ ;  /* 0x0ffffffe08027810 */ /* 0x001fcc0007ffe0ff */
[----:B------:R0:W2:Y:S02]  /*0160*/  F2I.FTZ.U32.TRUNC.NTZ R3, R2 ;  /* 0x0000000200037305 */ /* 0x0000a4000021f000 */
[----:B0-----:R-:W-:Y:S02]  /*0170*/  HFMA2 R2, -RZ, RZ, 0, 0 ;  /* 0x00000000ff027431 */ /* 0x001fe400000001ff */
        /* <DEDUP_REMOVED lines=9> */
[----:B------:R-:W-:Y:S02]  /*0210*/  ISETP.GE.U32.AND P1, PT, R5, R0, PT ;  /* 0x000000000500720c */ /* 0x000fe40003f26070 */
[----:B------:R-:W2:Y:S11]  /*0220*/  LDC.64 R4, c[0x0][0x380] ;  /* 0x0000e000ff047b82 */ /* 0x000eb60000000a00 */
[----:B------:R-:W-:-:S02]  /*0230*/  @P1 IADD3 R9, PT, PT, R9, 0x1, RZ ;  /* 0x0000000109091810 */ /* 0x000fc40007ffe0ff */
[----:B------:R-:W-:-:S05]  /*0240*/  @!P2 LOP3.LUT R9, RZ, R0, RZ, 0x33, !PT ;  /* 0x00000000ff09a212 */ /* 0x000fca00078e33ff */
[----:B------:R-:W-:-:S05]  /*0250*/  IMAD.IADD R6, R6, 0x1, R9 ;  /* 0x0000000106067824 */ /* 0x000fca00078e0209 */
[C---:B------:R-:W-:Y:S02]  /*0260*/  LOP3.LUT R8, R6.reuse, 0x3, RZ, 0xc0, !PT ;  /* 0x0000000306087812 */ /* 0x040fe400078ec0ff */
[----:B------:R-:W-:Y:S02]  /*0270*/  ISETP.GE.U32.AND P1, PT, R6, 0x3, PT ;  /* 0x000000030600780c */ /* 0x000fe40003f26070 */
[----:B------:R-:W-:-:S13]  /*0280*/  ISETP.NE.AND P0, PT, R8, 0x3, PT ;  /* 0x000000030800780c */ /* 0x000fda0003f05270 */
[----:B01----:R-:W-:Y:S05]  /*0290*/  @!P0 BRA `(.L_x_6) ;  /* 0x0000000000388947 */ /* 0x003fea0003800000 */
[----:B------:R-:W0:Y:S01]  /*02a0*/  LDC.64 R14, c[0x0][0x380] ;  /* 0x0000e000ff0e7b82 */ /* 0x000e220000000a00 */
[----:B------:R-:W-:-:S04]  /*02b0*/  IADD3 R6, PT, PT, R6, 0x1, RZ ;  /* 0x0000000106067810 */ /* 0x000fc80007ffe0ff */
[----:B------:R-:W-:-:S03]  /*02c0*/  LOP3.LUT R6, R6, 0x3, RZ, 0xc0, !PT ;  /* 0x0000000306067812 */ /* 0x000fc600078ec0ff */
[----:B------:R-:W1:Y:S01]  /*02d0*/  LDC.64 R12, c[0x0][0x388] ;  /* 0x0000e200ff0c7b82 */ /* 0x000e620000000a00 */
[----:B------:R-:W-:-:S07]  /*02e0*/  IADD3 R6, PT, PT, -R6, RZ, RZ ;  /* 0x000000ff06067210 */ /* 0x000fce0007ffe1ff */
.L_x_7:
[----:B0-----:R-:W-:-:S06]  /*02f0*/  IMAD.WIDE R10, R7, 0x4, R14 ;  /* 0x00000004070a7825 */ /* 0x001fcc00078e020e */
[----:B---3--:R-:W3:Y:S01]  /*0300*/  LDG.E R10, desc[UR4][R10.64] ;  /* 0x000000040a0a7981 */ /* 0x008ee2000c1e1900 */
[----:B-1----:R-:W-:Y:S01]  /*0310*/  IMAD.WIDE R8, R7, 0x4, R12 ;  /* 0x0000000407087825 */ /* 0x002fe200078e020c */
[----:B------:R-:W-:-:S03]  /*0320*/  IADD3 R7, PT, PT, R0, R7, RZ ;  /* 0x0000000700077210 */ /* 0x000fc60007ffe0ff */
[----:B------:R-:W-:-:S05]  /*0330*/  VIADD R6, R6, 0x1 ;  /* 0x0000000106067836 */ /* 0x000fca0000000000 */
[----:B------:R-:W-:Y:S01]  /*0340*/  ISETP.NE.AND P0, PT, R6, RZ, PT ;  /* 0x000000ff0600720c */ /* 0x000fe20003f05270 */
[----:B---3--:R-:W-:-:S05]  /*0350*/  FADD R17, R10, 1 ;  /* 0x3f8000000a117421 */ /* 0x008fca0000000000 */
[----:B------:R3:W-:Y:S07]  /*0360*/  STG.E desc[UR4][R8.64], R17 ;  /* 0x0000001108007986 */ /* 0x0007ee000c101904 */
[----:B------:R-:W-:Y:S05]  /*0370*/  @P0 BRA `(.L_x_7) ;  /* 0xfffffffc00dc0947 */ /* 0x000fea000383ffff */
.L_x_6:
[----:B------:R-:W-:Y:S05]  /*0380*/  BSYNC.RECONVERGENT B0 ;  /* 0x0000000000007941 */ /* 0x000fea0003800200 */
.L_x_5:
[----:B------:R-:W-:Y:S05]  /*0390*/  @!P1 EXIT ;  /* 0x000000000000994d */ /* 0x000fea0003800000 */
.L_x_8:
[----:B-12---:R-:W-:-:S05]  /*03a0*/  IMAD.WIDE R14, R7, 0x4, R4 ;  /* 0x00000004070e7825 */ /* 0x006fca00078e0204 */
[----:B------:R-:W2:Y:S01]  /*03b0*/  LDG.E R6, desc[UR4][R14.64] ;  /* 0x000000040e067981 */ /* 0x000ea2000c1e1900 */
[----:B------:R-:W-:-:S04]  /*03c0*/  IMAD.WIDE R18, R7, 0x4, R2 ;  /* 0x0000000407127825 */ /* 0x000fc800078e0202 */
[----:B---3--:R-:W-:-:S04]  /*03d0*/  IMAD.WIDE R8, R0, 0x4, R14 ;  /* 0x0000000400087825 */ /* 0x008fc800078e020e */
[----:B--2---:R-:W-:-:S05]  /*03e0*/  FADD R21, R6, 1 ;  /* 0x3f80000006157421 */ /* 0x004fca0000000000 */
[----:B------:R0:W-:Y:S04]  /*03f0*/  STG.E desc[UR4][R18.64], R21 ;  /* 0x0000001512007986 */ /* 0x0001e8000c101904 */
[----:B------:R-:W2:Y:S01]  /*0400*/  LDG.E R6, desc[UR4][R8.64] ;  /* 0x0000000408067981 */ /* 0x000ea2000c1e1900 */
[----:B------:R-:W-:-:S04]  /*0410*/  IMAD.WIDE R10, R0, 0x4, R18 ;  /* 0x00000004000a7825 */ /* 0x000fc800078e0212 */
[----:B------:R-:W-:-:S04]  /*0420*/  IMAD.WIDE R12, R0, 0x4, R8 ;  /* 0x00000004000c7825 */ /* 0x000fc800078e0208 */
[----:B--2---:R-:W-:-:S05]  /*0430*/  FADD R23, R6, 1 ;  /* 0x3f80000006177421 */ /* 0x004fca0000000000 */
[----:B------:R1:W-:Y:S04]  /*0440*/  STG.E desc[UR4][R10.64], R23 ;  /* 0x000000170a007986 */ /* 0x0003e8000c101904 */
[----:B------:R-:W2:Y:S01]  /*0450*/  LDG.E R6, desc[UR4][R12.64] ;  /* 0x000000040c067981 */ /* 0x000ea2000c1e1900 */
[----:B------:R-:W-:-:S04]  /*0460*/  IMAD.WIDE R14, R0, 0x4, R10 ;  /* 0x00000004000e7825 */ /* 0x000fc800078e020a */
[----:B------:R-:W-:-:S04]  /*0470*/  IMAD.WIDE R16, R0, 0x4, R12 ;  /* 0x0000000400107825 */ /* 0x000fc800078e020c */
[----:B--2---:R-:W-:-:S05]  /*0480*/  FADD R25, R6, 1 ;  /* 0x3f80000006197421 */ /* 0x004fca0000000000 */
[----:B------:R1:W-:Y:S04]  /*0490*/  STG.E desc[UR4][R14.64], R25 ;  /* 0x000000190e007986 */ /* 0x0003e8000c101904 */
[----:B------:R-:W0:Y:S01]  /*04a0*/  LDG.E R16, desc[UR4][R16.64] ;  /* 0x0000000410107981 */ /* 0x000e22000c1e1900 */
[C---:B------:R-:W-:Y:S01]  /*04b0*/  IMAD.WIDE R8, R0.reuse, 0x4, R14 ;  /* 0x0000000400087825 */ /* 0x040fe200078e020e */
[----:B------:R-:W-:-:S04]  /*04c0*/  LEA R7, R0, R7, 0x2 ;  /* 0x0000000700077211 */ /* 0x000fc800078e10ff */
[----:B------:R-:W-:Y:S01]  /*04d0*/  ISETP.GE.AND P0, PT, R7, UR6, PT ;  /* 0x0000000607007c0c */ /* 0x000fe2000bf06270 */
[----:B0-----:R-:W-:-:S05]  /*04e0*/  FADD R19, R16, 1 ;  /* 0x3f80000010137421 */ /* 0x001fca0000000000 */
[----:B------:R1:W-:Y:S07]  /*04f0*/  STG.E desc[UR4][R8.64], R19 ;  /* 0x0000001308007986 */ /* 0x0003ee000c101904 */
[----:B------:R-:W-:Y:S05]  /*0500*/  @!P0 BRA `(.L_x_8) ;  /* 0xfffffffc00a48947 */ /* 0x000fea000383ffff */
[----:B------:R-:W-:Y:S05]  /*0510*/  EXIT ;  /* 0x000000000000794d */ /* 0x000fea0003800000 */
.L_x_9:
        /* <DEDUP_REMOVED lines=14> */
.L_x_11:


//--------------------- .nv.shared.reserved.0     --------------------------
	.section	.nv.shared.reserved.0,"aw",@nobits
	.weak		__nv_reservedSMEM_offset_0_alias
	.size		__nv_reservedSMEM_offset_0_alias, 0, 64
	.other		__nv_reservedSMEM_offset_0_alias,@"STO_CUDA_RESERVED_SHARED STV_DEFAULT"
__nv_reservedSMEM_offset_0_alias:
	.zero		0
	.zero		64


//--------------------- .nv.constant0._Z12createArraysPfS_i --------------------------
	.section	.nv.constant0._Z12createArraysPfS_i,"a",@progbits
	.sectionflags	@""
	.align	4
.nv.constant0._Z12createArraysPfS_i:
	.zero		916


//--------------------- .nv.constant0._Z5func1PfS_i --------------------------
	.section	.nv.constant0._Z5func1PfS_i,"a",@progbits
	.sectionflags	@""
	.align	4
.nv.constant0._Z5func1PfS_i:
	.zero		916


//--------------------- SYMBOLS --------------------------

	.type		.nv.reservedSmem.offset0,@object
	.size		.nv.reservedSmem.offset0,0x4
